//
// Generated by NVIDIA NVVM Compiler
//
// Compiler Build ID: CL-36424714
// Cuda compilation tools, release 13.0, V13.0.88
// Based on NVVM 20.0.0
//

.version 9.0
.target sm_100
.address_size 64

	// .globl	_Z6updateiiPfS_S_

.visible .entry _Z6updateiiPfS_S_(
	.param .u32 _Z6updateiiPfS_S__param_0,
	.param .u32 _Z6updateiiPfS_S__param_1,
	.param .u64 .ptr .align 1 _Z6updateiiPfS_S__param_2,
	.param .u64 .ptr .align 1 _Z6updateiiPfS_S__param_3,
	.param .u64 .ptr .align 1 _Z6updateiiPfS_S__param_4
)
{
	.reg .pred 	%p<10>;
	.reg .b32 	%r<11>;
	.reg .b32 	%f<67>;
	.reg .b64 	%rd<11>;
	.reg .b64 	%fd<90>;

	ld.param.u32 	%r6, [_Z6updateiiPfS_S__param_0];
	ld.param.u64 	%rd4, [_Z6updateiiPfS_S__param_2];
	ld.param.u64 	%rd5, [_Z6updateiiPfS_S__param_3];
	ld.param.u64 	%rd6, [_Z6updateiiPfS_S__param_4];
	setp.lt.s32 	%p1, %r6, 1;
	@%p1 bra 	$L__BB0_12;
	mov.u32 	%r7, %tid.x;
	cvta.to.global.u64 	%rd7, %rd5;
	cvta.to.global.u64 	%rd8, %rd4;
	cvta.to.global.u64 	%rd9, %rd6;
	mul.wide.u32 	%rd10, %r7, 4;
	add.s64 	%rd1, %rd7, %rd10;
	add.s64 	%rd2, %rd8, %rd10;
	add.s64 	%rd3, %rd9, %rd10;
	and.b32  	%r1, %r6, 7;
	setp.lt.u32 	%p2, %r6, 8;
	@%p2 bra 	$L__BB0_4;
	ld.global.f32 	%f66, [%rd1+8];
	and.b32  	%r8, %r6, 2147483640;
	neg.s32 	%r10, %r8;
$L__BB0_3:
	.pragma "nounroll";
	cvt.f64.f32 	%fd1, %f66;
	add.f64 	%fd2, %fd1, %fd1;
	ld.global.f32 	%f4, [%rd2+8];
	cvt.f64.f32 	%fd3, %f4;
	sub.f64 	%fd4, %fd2, %fd3;
	mul.f64 	%fd5, %fd1, 0d3FC70A3D80000000;
	sub.f64 	%fd6, %fd4, %fd5;
	cvt.rn.f32.f64 	%f5, %fd6;
	st.global.f32 	[%rd3+8], %f5;
	ld.global.f32 	%f6, [%rd1+8];
	st.global.f32 	[%rd2+8], %f6;
	ld.global.f32 	%f7, [%rd3+8];
	st.global.f32 	[%rd1+8], %f7;
	cvt.f64.f32 	%fd7, %f7;
	add.f64 	%fd8, %fd7, %fd7;
	ld.global.f32 	%f8, [%rd2+8];
	cvt.f64.f32 	%fd9, %f8;
	sub.f64 	%fd10, %fd8, %fd9;
	mul.f64 	%fd11, %fd7, 0d3FC70A3D80000000;
	sub.f64 	%fd12, %fd10, %fd11;
	cvt.rn.f32.f64 	%f9, %fd12;
	st.global.f32 	[%rd3+8], %f9;
	ld.global.f32 	%f10, [%rd1+8];
	st.global.f32 	[%rd2+8], %f10;
	ld.global.f32 	%f11, [%rd3+8];
	st.global.f32 	[%rd1+8], %f11;
	cvt.f64.f32 	%fd13, %f11;
	add.f64 	%fd14, %fd13, %fd13;
	ld.global.f32 	%f12, [%rd2+8];
	cvt.f64.f32 	%fd15, %f12;
	sub.f64 	%fd16, %fd14, %fd15;
	mul.f64 	%fd17, %fd13, 0d3FC70A3D80000000;
	sub.f64 	%fd18, %fd16, %fd17;
	cvt.rn.f32.f64 	%f13, %fd18;
	st.global.f32 	[%rd3+8], %f13;
	ld.global.f32 	%f14, [%rd1+8];
	st.global.f32 	[%rd2+8], %f14;
	ld.global.f32 	%f15, [%rd3+8];
	st.global.f32 	[%rd1+8], %f15;
	cvt.f64.f32 	%fd19, %f15;
	add.f64 	%fd20, %fd19, %fd19;
	ld.global.f32 	%f16, [%rd2+8];
	cvt.f64.f32 	%fd21, %f16;
	sub.f64 	%fd22, %fd20, %fd21;
	mul.f64 	%fd23, %fd19, 0d3FC70A3D80000000;
	sub.f64 	%fd24, %fd22, %fd23;
	cvt.rn.f32.f64 	%f17, %fd24;
	st.global.f32 	[%rd3+8], %f17;
	ld.global.f32 	%f18, [%rd1+8];
	st.global.f32 	[%rd2+8], %f18;
	ld.global.f32 	%f19, [%rd3+8];
	st.global.f32 	[%rd1+8], %f19;
	cvt.f64.f32 	%fd25, %f19;
	add.f64 	%fd26, %fd25, %fd25;
	ld.global.f32 	%f20, [%rd2+8];
	cvt.f64.f32 	%fd27, %f20;
	sub.f64 	%fd28, %fd26, %fd27;
	mul.f64 	%fd29, %fd25, 0d3FC70A3D80000000;
	sub.f64 	%fd30, %fd28, %fd29;
	cvt.rn.f32.f64 	%f21, %fd30;
	st.global.f32 	[%rd3+8], %f21;
	ld.global.f32 	%f22, [%rd1+8];
	st.global.f32 	[%rd2+8], %f22;
	ld.global.f32 	%f23, [%rd3+8];
	st.global.f32 	[%rd1+8], %f23;
	cvt.f64.f32 	%fd31, %f23;
	add.f64 	%fd32, %fd31, %fd31;
	ld.global.f32 	%f24, [%rd2+8];
	cvt.f64.f32 	%fd33, %f24;
	sub.f64 	%fd34, %fd32, %fd33;
	mul.f64 	%fd35, %fd31, 0d3FC70A3D80000000;
	sub.f64 	%fd36, %fd34, %fd35;
	cvt.rn.f32.f64 	%f25, %fd36;
	st.global.f32 	[%rd3+8], %f25;
	ld.global.f32 	%f26, [%rd1+8];
	st.global.f32 	[%rd2+8], %f26;
	ld.global.f32 	%f27, [%rd3+8];
	st.global.f32 	[%rd1+8], %f27;
	cvt.f64.f32 	%fd37, %f27;
	add.f64 	%fd38, %fd37, %fd37;
	ld.global.f32 	%f28, [%rd2+8];
	cvt.f64.f32 	%fd39, %f28;
	sub.f64 	%fd40, %fd38, %fd39;
	mul.f64 	%fd41, %fd37, 0d3FC70A3D80000000;
	sub.f64 	%fd42, %fd40, %fd41;
	cvt.rn.f32.f64 	%f29, %fd42;
	st.global.f32 	[%rd3+8], %f29;
	ld.global.f32 	%f30, [%rd1+8];
	st.global.f32 	[%rd2+8], %f30;
	ld.global.f32 	%f31, [%rd3+8];
	st.global.f32 	[%rd1+8], %f31;
	cvt.f64.f32 	%fd43, %f31;
	add.f64 	%fd44, %fd43, %fd43;
	ld.global.f32 	%f32, [%rd2+8];
	cvt.f64.f32 	%fd45, %f32;
	sub.f64 	%fd46, %fd44, %fd45;
	mul.f64 	%fd47, %fd43, 0d3FC70A3D80000000;
	sub.f64 	%fd48, %fd46, %fd47;
	cvt.rn.f32.f64 	%f33, %fd48;
	st.global.f32 	[%rd3+8], %f33;
	ld.global.f32 	%f34, [%rd1+8];
	st.global.f32 	[%rd2+8], %f34;
	ld.global.f32 	%f66, [%rd3+8];
	st.global.f32 	[%rd1+8], %f66;
	add.s32 	%r10, %r10, 8;
	setp.ne.s32 	%p3, %r10, 0;
	@%p3 bra 	$L__BB0_3;
$L__BB0_4:
	setp.eq.s32 	%p4, %r1, 0;
	@%p4 bra 	$L__BB0_12;
	and.b32  	%r5, %r6, 3;
	setp.lt.u32 	%p5, %r1, 4;
	@%p5 bra 	$L__BB0_7;
	ld.global.f32 	%f35, [%rd1+8];
	cvt.f64.f32 	%fd49, %f35;
	add.f64 	%fd50, %fd49, %fd49;
	ld.global.f32 	%f36, [%rd2+8];
	cvt.f64.f32 	%fd51, %f36;
	sub.f64 	%fd52, %fd50, %fd51;
	mul.f64 	%fd53, %fd49, 0d3FC70A3D80000000;
	sub.f64 	%fd54, %fd52, %fd53;
	cvt.rn.f32.f64 	%f37, %fd54;
	st.global.f32 	[%rd3+8], %f37;
	ld.global.f32 	%f38, [%rd1+8];
	st.global.f32 	[%rd2+8], %f38;
	ld.global.f32 	%f39, [%rd3+8];
	st.global.f32 	[%rd1+8], %f39;
	cvt.f64.f32 	%fd55, %f39;
	add.f64 	%fd56, %fd55, %fd55;
	ld.global.f32 	%f40, [%rd2+8];
	cvt.f64.f32 	%fd57, %f40;
	sub.f64 	%fd58, %fd56, %fd57;
	mul.f64 	%fd59, %fd55, 0d3FC70A3D80000000;
	sub.f64 	%fd60, %fd58, %fd59;
	cvt.rn.f32.f64 	%f41, %fd60;
	st.global.f32 	[%rd3+8], %f41;
	ld.global.f32 	%f42, [%rd1+8];
	st.global.f32 	[%rd2+8], %f42;
	ld.global.f32 	%f43, [%rd3+8];
	st.global.f32 	[%rd1+8], %f43;
	cvt.f64.f32 	%fd61, %f43;
	add.f64 	%fd62, %fd61, %fd61;
	ld.global.f32 	%f44, [%rd2+8];
	cvt.f64.f32 	%fd63, %f44;
	sub.f64 	%fd64, %fd62, %fd63;
	mul.f64 	%fd65, %fd61, 0d3FC70A3D80000000;
	sub.f64 	%fd66, %fd64, %fd65;
	cvt.rn.f32.f64 	%f45, %fd66;
	st.global.f32 	[%rd3+8], %f45;
	ld.global.f32 	%f46, [%rd1+8];
	st.global.f32 	[%rd2+8], %f46;
	ld.global.f32 	%f47, [%rd3+8];
	st.global.f32 	[%rd1+8], %f47;
	cvt.f64.f32 	%fd67, %f47;
	add.f64 	%fd68, %fd67, %fd67;
	ld.global.f32 	%f48, [%rd2+8];
	cvt.f64.f32 	%fd69, %f48;
	sub.f64 	%fd70, %fd68, %fd69;
	mul.f64 	%fd71, %fd67, 0d3FC70A3D80000000;
	sub.f64 	%fd72, %fd70, %fd71;
	cvt.rn.f32.f64 	%f49, %fd72;
	st.global.f32 	[%rd3+8], %f49;
	ld.global.f32 	%f50, [%rd1+8];
	st.global.f32 	[%rd2+8], %f50;
	ld.global.f32 	%f51, [%rd3+8];
	st.global.f32 	[%rd1+8], %f51;
$L__BB0_7:
	setp.eq.s32 	%p6, %r5, 0;
	@%p6 bra 	$L__BB0_12;
	setp.eq.s32 	%p7, %r5, 1;
	@%p7 bra 	$L__BB0_10;
	ld.global.f32 	%f52, [%rd1+8];
	cvt.f64.f32 	%fd73, %f52;
	add.f64 	%fd74, %fd73, %fd73;
	ld.global.f32 	%f53, [%rd2+8];
	cvt.f64.f32 	%fd75, %f53;
	sub.f64 	%fd76, %fd74, %fd75;
	mul.f64 	%fd77, %fd73, 0d3FC70A3D80000000;
	sub.f64 	%fd78, %fd76, %fd77;
	cvt.rn.f32.f64 	%f54, %fd78;
	st.global.f32 	[%rd3+8], %f54;
	ld.global.f32 	%f55, [%rd1+8];
	st.global.f32 	[%rd2+8], %f55;
	ld.global.f32 	%f56, [%rd3+8];
	st.global.f32 	[%rd1+8], %f56;
	cvt.f64.f32 	%fd79, %f56;
	add.f64 	%fd80, %fd79, %fd79;
	ld.global.f32 	%f57, [%rd2+8];
	cvt.f64.f32 	%fd81, %f57;
	sub.f64 	%fd82, %fd80, %fd81;
	mul.f64 	%fd83, %fd79, 0d3FC70A3D80000000;
	sub.f64 	%fd84, %fd82, %fd83;
	cvt.rn.f32.f64 	%f58, %fd84;
	st.global.f32 	[%rd3+8], %f58;
	ld.global.f32 	%f59, [%rd1+8];
	st.global.f32 	[%rd2+8], %f59;
	ld.global.f32 	%f60, [%rd3+8];
	st.global.f32 	[%rd1+8], %f60;
$L__BB0_10:
	and.b32  	%r9, %r6, 1;
	setp.eq.b32 	%p8, %r9, 1;
	not.pred 	%p9, %p8;
	@%p9 bra 	$L__BB0_12;
	ld.global.f32 	%f61, [%rd1+8];
	cvt.f64.f32 	%fd85, %f61;
	add.f64 	%fd86, %fd85, %fd85;
	ld.global.f32 	%f62, [%rd2+8];
	cvt.f64.f32 	%fd87, %f62;
	sub.f64 	%fd88, %fd86, %fd87;
	fma.rn.f64 	%fd89, %fd85, 0dBFC70A3D80000000, %fd88;
	cvt.rn.f32.f64 	%f63, %fd89;
	st.global.f32 	[%rd3+8], %f63;
	ld.global.f32 	%f64, [%rd1+8];
	st.global.f32 	[%rd2+8], %f64;
	ld.global.f32 	%f65, [%rd3+8];
	st.global.f32 	[%rd1+8], %f65;
$L__BB0_12:
	ret;

}


// ===== COMPILED SASS (sm_100) =====

	.target	sm_100

	.elftype	@"ET_EXEC"


//--------------------- .note.nv.tkinfo           --------------------------
	.section	.note.nv.tkinfo,"",@"SHT_NOTE"
	.sectionflags	@"SHF_NOTE_NV_TKINFO"
	.tkinfo
        /*0018*/ 	.word	0x00000002
        /*0030*/ 	.string	""
        /*0030*/ 	.string	"ptxas"
        /*0030*/ 	.string	"Cuda compilation tools, release 13.0, V13.0.88"
        /*0030*/ 	.string	"Build cuda_13.0.r13.0/compiler.36424714_0"
        /*0030*/ 	.string	"-arch sm_100 -m 64 "



//--------------------- .note.nv.cuinfo           --------------------------
	.section	.note.nv.cuinfo,"",@"SHT_NOTE"
	.sectionflags	@"SHF_NOTE_NV_CUINFO"
        /*0018*/ 	.short	0x0002
        /*001a*/ 	.short	0x0064
        /*001c*/ 	.short	0x0082
	.zero		2


//--------------------- .nv.info                  --------------------------
	.section	.nv.info,"",@"SHT_CUDA_INFO"
	.align	4


	//----- nvinfo : EIATTR_REGCOUNT
	.align		4
        /*0000*/ 	.byte	0x04, 0x2f
        /*0002*/ 	.short	(.L_1 - .L_0)
	.align		4
.L_0:
        /*0004*/ 	.word	index@(_Z6updateiiPfS_S_)
        /*0008*/ 	.word	0x0000001a


	//----- nvinfo : EIATTR_FRAME_SIZE
	.align		4
.L_1:
        /*000c*/ 	.byte	0x04, 0x11
        /*000e*/ 	.short	(.L_3 - .L_2)
	.align		4
.L_2:
        /*0010*/ 	.word	index@(_Z6updateiiPfS_S_)
        /*0014*/ 	.word	0x00000000


	//----- nvinfo : EIATTR_MIN_STACK_SIZE
	.align		4
.L_3:
        /*0018*/ 	.byte	0x04, 0x12
        /*001a*/ 	.short	(.L_5 - .L_4)
	.align		4
.L_4:
        /*001c*/ 	.word	index@(_Z6updateiiPfS_S_)
        /*0020*/ 	.word	0x00000000
.L_5:


//--------------------- .nv.compat                --------------------------
	.section	.nv.compat,"",@"SHT_CUDA_COMPAT_INFO"
	.align	4
        /*0000*/ 	.byte	0x02, 0x09, 0x00, 0x00, 0x02, 0x02, 0x01, 0x00, 0x02, 0x05, 0x05, 0x00, 0x03, 0x07, 0x01, 0x01
        /*0010*/ 	.byte	0x02, 0x03, 0x00, 0x00, 0x02, 0x06, 0x01, 0x00, 0x04, 0x0b, 0x08, 0x00, 0x01, 0x00, 0x00, 0x00
        /*0020*/ 	.byte	0x00, 0x00, 0x00, 0x00


//--------------------- .nv.info._Z6updateiiPfS_S_ --------------------------
	.section	.nv.info._Z6updateiiPfS_S_,"",@"SHT_CUDA_INFO"
	.sectionflags	@""
	.align	4


	//----- nvinfo : EIATTR_CUDA_API_VERSION
	.align		4
        /*0000*/ 	.byte	0x04, 0x37
        /*0002*/ 	.short	(.L_7 - .L_6)
.L_6:
        /*0004*/ 	.word	0x00000082


	//----- nvinfo : EIATTR_KPARAM_INFO
	.align		4
.L_7:
        /*0008*/ 	.byte	0x04, 0x17
        /*000a*/ 	.short	(.L_9 - .L_8)
.L_8:
        /*000c*/ 	.word	0x00000000
        /*0010*/ 	.short	0x0004
        /*0012*/ 	.short	0x0018
        /*0014*/ 	.byte	0x00, 0xf5, 0x21, 0x00


	//----- nvinfo : EIATTR_KPARAM_INFO
	.align		4
.L_9:
        /*0018*/ 	.byte	0x04, 0x17
        /*001a*/ 	.short	(.L_11 - .L_10)
.L_10:
        /*001c*/ 	.word	0x00000000
        /*0020*/ 	.short	0x0003
        /*0022*/ 	.short	0x0010
        /*0024*/ 	.byte	0x00, 0xf5, 0x21, 0x00


	//----- nvinfo : EIATTR_KPARAM_INFO
	.align		4
.L_11:
        /*0028*/ 	.byte	0x04, 0x17
        /*002a*/ 	.short	(.L_13 - .L_12)
.L_12:
        /*002c*/ 	.word	0x00000000
        /*0030*/ 	.short	0x0002
        /*0032*/ 	.short	0x0008
        /*0034*/ 	.byte	0x00, 0xf5, 0x21, 0x00


	//----- nvinfo : EIATTR_KPARAM_INFO
	.align		4
.L_13:
        /*0038*/ 	.byte	0x04, 0x17
        /*003a*/ 	.short	(.L_15 - .L_14)
.L_14:
        /*003c*/ 	.word	0x00000000
        /*0040*/ 	.short	0x0001
        /*0042*/ 	.short	0x0004
        /*0044*/ 	.byte	0x00, 0xf0, 0x11, 0x00


	//----- nvinfo : EIATTR_KPARAM_INFO
	.align		4
.L_15:
        /*0048*/ 	.byte	0x04, 0x17
        /*004a*/ 	.short	(.L_17 - .L_16)
.L_16:
        /*004c*/ 	.word	0x00000000
        /*0050*/ 	.short	0x0000
        /*0052*/ 	.short	0x0000
        /*0054*/ 	.byte	0x00, 0xf0, 0x11, 0x00


	//----- nvinfo : EIATTR_SPARSE_MMA_MASK
	.align		4
.L_17:
        /*0058*/ 	.byte	0x03, 0x50
        /*005a*/ 	.short	0x0000


	//----- nvinfo : EIATTR_MAXREG_COUNT
	.align		4
        /*005c*/ 	.byte	0x03, 0x1b
        /*005e*/ 	.short	0x00ff


	//----- nvinfo : EIATTR_MERCURY_ISA_VERSION
	.align		4
        /*0060*/ 	.byte	0x03, 0x5f
        /*0062*/ 	.short	0x0101


	//----- nvinfo : EIATTR_VRC_CTA_INIT_COUNT
	.align		4
        /*0064*/ 	.byte	0x02, 0x4a
	.zero		1
	.zero		1


	//----- nvinfo : EIATTR_EXIT_INSTR_OFFSETS
	.align		4
        /*0068*/ 	.byte	0x04, 0x1c
        /*006a*/ 	.short	(.L_19 - .L_18)


	//   ....[0]....
.L_18:
        /*006c*/ 	.word	0x00000030


	//   ....[1]....
        /*0070*/ 	.word	0x00000780


	//   ....[2]....
        /*0074*/ 	.word	0x00000b00


	//   ....[3]....
        /*0078*/ 	.word	0x00000d00


	//   ....[4]....
        /*007c*/ 	.word	0x00000e00


	//----- nvinfo : EIATTR_CBANK_PARAM_SIZE
	.align		4
.L_19:
        /*0080*/ 	.byte	0x03, 0x19
        /*0082*/ 	.short	0x0020


	//----- nvinfo : EIATTR_PARAM_CBANK
	.align		4
        /*0084*/ 	.byte	0x04, 0x0a
        /*0086*/ 	.short	(.L_21 - .L_20)
	.align		4
.L_20:
        /*0088*/ 	.word	index@(.nv.constant0._Z6updateiiPfS_S_)
        /*008c*/ 	.short	0x0380
        /*008e*/ 	.short	0x0020


	//----- nvinfo : EIATTR_SW_WAR
	.align		4
.L_21:
        /*0090*/ 	.byte	0x04, 0x36
        /*0092*/ 	.short	(.L_23 - .L_22)
.L_22:
        /*0094*/ 	.word	0x00000008
.L_23:


//--------------------- .nv.callgraph             --------------------------
	.section	.nv.callgraph,"",@"SHT_CUDA_CALLGRAPH"
	.align	4
	.sectionentsize	8
	.align		4
        /*0000*/ 	.word	0x00000000
	.align		4
        /*0004*/ 	.word	0xffffffff
	.align		4
        /*0008*/ 	.word	0x00000000
	.align		4
        /*000c*/ 	.word	0xfffffffe
	.align		4
        /*0010*/ 	.word	0x00000000
	.align		4
        /*0014*/ 	.word	0xfffffffd
	.align		4
        /*0018*/ 	.word	0x00000000
	.align		4
        /*001c*/ 	.word	0xfffffffc


//--------------------- .text._Z6updateiiPfS_S_   --------------------------
	.section	.text._Z6updateiiPfS_S_,"ax",@progbits
	.align	128
        .global         _Z6updateiiPfS_S_
        .type           _Z6updateiiPfS_S_,@function
        .size           _Z6updateiiPfS_S_,(.L_x_5 - _Z6updateiiPfS_S_)
        .other          _Z6updateiiPfS_S_,@"STO_CUDA_ENTRY STV_DEFAULT"
_Z6updateiiPfS_S_:
.text._Z6updateiiPfS_S_:
[----:B------:R-:W-:Y:S08]  /*0000*/  LDC R1, c[0x0][0x37c] ;  /* 0x0000df00ff017b82 */ /* 0x000ff00000000800 */
[----:B------:R-:W0:Y:S02]  /*0010*/  LDC R0, c[0x0][0x380] ;  /* 0x0000e000ff007b82 */ /* 0x000e240000000800 */
[----:B0-----:R-:W-:-:S13]  /*0020*/  ISETP.GE.AND P0, PT, R0, 0x1, PT ;  /* 0x000000010000780c */ /* 0x001fda0003f06270 */
[----:B------:R-:W-:Y:S05]  /*0030*/  @!P0 EXIT ;  /* 0x000000000000894d */ /* 0x000fea0003800000 */
[----:B------:R-:W0:Y:S01]  /*0040*/  S2R R11, SR_TID.X ;  /* 0x00000000000b7919 */ /* 0x000e220000002100 */
[----:B------:R-:W0:Y:S01]  /*0050*/  LDC.64 R2, c[0x0][0x390] ;  /* 0x0000e400ff027b82 */ /* 0x000e220000000a00 */
[C---:B------:R-:W-:Y:S01]  /*0060*/  ISETP.GE.U32.AND P1, PT, R0.reuse, 0x8, PT ;  /* 0x000000080000780c */ /* 0x040fe20003f26070 */
[----:B------:R-:W1:Y:S01]  /*0070*/  LDCU.64 UR4, c[0x0][0x358] ;  /* 0x00006b00ff0477ac */ /* 0x000e620008000a00 */
[----:B------:R-:W-:-:S04]  /*0080*/  LOP3.LUT R9, R0, 0x7, RZ, 0xc0, !PT ;  /* 0x0000000700097812 */ /* 0x000fc800078ec0ff */
[----:B------:R-:W-:Y:S01]  /*0090*/  ISETP.NE.AND P0, PT, R9, RZ, PT ;  /* 0x000000ff0900720c */ /* 0x000fe20003f05270 */
[----:B------:R-:W2:Y:S08]  /*00a0*/  LDC.64 R4, c[0x0][0x388] ;  /* 0x0000e200ff047b82 */ /* 0x000eb00000000a00 */
[----:B------:R-:W3:Y:S01]  /*00b0*/  LDC.64 R6, c[0x0][0x398] ;  /* 0x0000e600ff067b82 */ /* 0x000ee20000000a00 */
[----:B0-----:R-:W-:-:S04]  /*00c0*/  IMAD.WIDE.U32 R2, R11, 0x4, R2 ;  /* 0x000000040b027825 */ /* 0x001fc800078e0002 */
[----:B--2---:R-:W-:-:S04]  /*00d0*/  IMAD.WIDE.U32 R4, R11, 0x4, R4 ;  /* 0x000000040b047825 */ /* 0x004fc800078e0004 */
[----:B---3--:R-:W-:Y:S01]  /*00e0*/  IMAD.WIDE.U32 R6, R11, 0x4, R6 ;  /* 0x000000040b067825 */ /* 0x008fe200078e0006 */
[----:B-1----:R-:W-:Y:S06]  /*00f0*/  @!P1 BRA `(.L_x_0) ;  /* 0x0000000400a09947 */ /* 0x002fec0003800000 */
[----:B------:R0:W5:Y:S01]  /*0100*/  LDG.E R11, desc[UR4][R2.64+0x8] ;  /* 0x00000804020b7981 */ /* 0x000162000c1e1900 */
[----:B------:R-:W-:-:S05]  /*0110*/  LOP3.LUT R8, R0, 0x7ffffff8, RZ, 0xc0, !PT ;  /* 0x7ffffff800087812 */ /* 0x000fca00078ec0ff */
[----:B------:R-:W-:-:S07]  /*0120*/  IMAD.MOV R8, RZ, RZ, -R8 ;  /* 0x000000ffff087224 */ /* 0x000fce00078e0a08 */
.L_x_1:
[----:B------:R-:W2:Y:S01]  /*0130*/  LDG.E R14, desc[UR4][R4.64+0x8] ;  /* 0x00000804040e7981 */ /* 0x000ea2000c1e1900 */
[----:B-1---5:R-:W1:Y:S01]  /*0140*/  F2F.F64.F32 R10, R11 ;  /* 0x0000000b000a7310 */ /* 0x022e620000201800 */
[----:B------:R-:W-:Y:S01]  /*0150*/  UMOV UR6, 0x80000000 ;  /* 0x8000000000067882 */ /* 0x000fe20000000000 */
[----:B------:R-:W-:Y:S01]  /*0160*/  UMOV UR7, 0x3fc70a3d ;  /* 0x3fc70a3d00077882 */ /* 0x000fe20000000000 */
[----:B-1----:R-:W-:-:S05]  /*0170*/  DADD R12, R10, R10 ;  /* 0x000000000a0c7229 */ /* 0x002fca000000000a */
[----:B--2---:R-:W1:Y:S03]  /*0180*/  F2F.F64.F32 R14, R14 ;  /* 0x0000000e000e7310 */ /* 0x004e660000201800 */
[----:B-1----:R-:W-:-:S08]  /*0190*/  DADD R12, R12, -R14 ;  /* 0x000000000c0c7229 */ /* 0x002fd0000000080e */
[----:B------:R-:W-:-:S10]  /*01a0*/  DFMA R12, R10, -UR6, R12 ;  /* 0x800000060a0c7c2b */ /* 0x000fd4000800000c */
[----:B------:R-:W1:Y:S02]  /*01b0*/  F2F.F32.F64 R13, R12 ;  /* 0x0000000c000d7310 */ /* 0x000e640000301000 */
[----:B-1----:R-:W-:Y:S04]  /*01c0*/  STG.E desc[UR4][R6.64+0x8], R13 ;  /* 0x0000080d06007986 */ /* 0x002fe8000c101904 */
[----:B------:R-:W2:Y:S04]  /*01d0*/  LDG.E R19, desc[UR4][R2.64+0x8] ;  /* 0x0000080402137981 */ /* 0x000ea8000c1e1900 */
[----:B--2---:R1:W-:Y:S04]  /*01e0*/  STG.E desc[UR4][R4.64+0x8], R19 ;  /* 0x0000081304007986 */ /* 0x0043e8000c101904 */
[----:B------:R-:W2:Y:S04]  /*01f0*/  LDG.E R21, desc[UR4][R6.64+0x8] ;  /* 0x0000080406157981 */ /* 0x000ea8000c1e1900 */
[----:B--2---:R-:W-:Y:S04]  /*0200*/  STG.E desc[UR4][R2.64+0x8], R21 ;  /* 0x0000081502007986 */ /* 0x004fe8000c101904 */
[----:B------:R-:W2:Y:S01]  /*0210*/  LDG.E R16, desc[UR4][R4.64+0x8] ;  /* 0x0000080404107981 */ /* 0x000ea2000c1e1900 */
[----:B------:R-:W3:Y:S02]  /*0220*/  F2F.F64.F32 R10, R21 ;  /* 0x00000015000a7310 */ /* 0x000ee40000201800 */
[----:B---3--:R-:W-:-:S06]  /*0230*/  DADD R14, R10, R10 ;  /* 0x000000000a0e7229 */ /* 0x008fcc000000000a */
[----:B--2---:R-:W2:Y:S02]  /*0240*/  F2F.F64.F32 R16, R16 ;  /* 0x0000001000107310 */ /* 0x004ea40000201800 */
[----:B--2---:R-:W-:-:S08]  /*0250*/  DADD R14, R14, -R16 ;  /* 0x000000000e0e7229 */ /* 0x004fd00000000810 */
[----:B------:R-:W-:-:S10]  /*0260*/  DFMA R14, R10, -UR6, R14 ;  /* 0x800000060a0e7c2b */ /* 0x000fd4000800000e */
[----:B------:R-:W2:Y:S02]  /*0270*/  F2F.F32.F64 R15, R14 ;  /* 0x0000000e000f7310 */ /* 0x000ea40000301000 */
[----:B--2---:R-:W-:Y:S04]  /*0280*/  STG.E desc[UR4][R6.64+0x8], R15 ;  /* 0x0000080f06007986 */ /* 0x004fe8000c101904 */
[----:B-1----:R-:W2:Y:S04]  /*0290*/  LDG.E R19, desc[UR4][R2.64+0x8] ;  /* 0x0000080402137981 */ /* 0x002ea8000c1e1900 */
        /* <DEDUP_REMOVED lines=58> */
[----:B--2---:R2:W-:Y:S04]  /*0640*/  STG.E desc[UR4][R6.64+0x8], R13 ;  /* 0x0000080d06007986 */ /* 0x0045e8000c101904 */
[----:B-1----:R-:W3:Y:S04]  /*0650*/  LDG.E R19, desc[UR4][R2.64+0x8] ;  /* 0x0000080402137981 */ /* 0x002ee8000c1e1900 */
[----:B---3--:R1:W-:Y:S04]  /*0660*/  STG.E desc[UR4][R4.64+0x8], R19 ;  /* 0x0000081304007986 */ /* 0x0083e8000c101904 */
[----:B------:R-:W3:Y:S04]  /*0670*/  LDG.E R21, desc[UR4][R6.64+0x8] ;  /* 0x0000080406157981 */ /* 0x000ee8000c1e1900 */
[----:B---3--:R1:W-:Y:S04]  /*0680*/  STG.E desc[UR4][R2.64+0x8], R21 ;  /* 0x0000081502007986 */ /* 0x0083e8000c101904 */
[----:B------:R-:W3:Y:S01]  /*0690*/  LDG.E R16, desc[UR4][R4.64+0x8] ;  /* 0x0000080404107981 */ /* 0x000ee2000c1e1900 */
[----:B------:R-:W4:Y:S02]  /*06a0*/  F2F.F64.F32 R10, R21 ;  /* 0x00000015000a7310 */ /* 0x000f240000201800 */
[----:B----4-:R-:W-:-:S06]  /*06b0*/  DADD R14, R10, R10 ;  /* 0x000000000a0e7229 */ /* 0x010fcc000000000a */
[----:B---3--:R-:W3:Y:S02]  /*06c0*/  F2F.F64.F32 R16, R16 ;  /* 0x0000001000107310 */ /* 0x008ee40000201800 */
[----:B---3--:R-:W-:-:S08]  /*06d0*/  DADD R14, R14, -R16 ;  /* 0x000000000e0e7229 */ /* 0x008fd00000000810 */
[----:B------:R-:W-:-:S10]  /*06e0*/  DFMA R14, R10, -UR6, R14 ;  /* 0x800000060a0e7c2b */ /* 0x000fd4000800000e */
[----:B------:R-:W3:Y:S02]  /*06f0*/  F2F.F32.F64 R15, R14 ;  /* 0x0000000e000f7310 */ /* 0x000ee40000301000 */
[----:B---3--:R1:W-:Y:S04]  /*0700*/  STG.E desc[UR4][R6.64+0x8], R15 ;  /* 0x0000080f06007986 */ /* 0x0083e8000c101904 */
[----:B--2---:R-:W2:Y:S01]  /*0710*/  LDG.E R13, desc[UR4][R2.64+0x8] ;  /* 0x00000804020d7981 */ /* 0x004ea2000c1e1900 */
[----:B------:R-:W-:-:S05]  /*0720*/  VIADD R8, R8, 0x8 ;  /* 0x0000000808087836 */ /* 0x000fca0000000000 */
[----:B------:R-:W-:Y:S01]  /*0730*/  ISETP.NE.AND P1, PT, R8, RZ, PT ;  /* 0x000000ff0800720c */ /* 0x000fe20003f25270 */
[----:B--2---:R1:W-:Y:S04]  /*0740*/  STG.E desc[UR4][R4.64+0x8], R13 ;  /* 0x0000080d04007986 */ /* 0x0043e8000c101904 */
[----:B------:R-:W2:Y:S04]  /*0750*/  LDG.E R11, desc[UR4][R6.64+0x8] ;  /* 0x00000804060b7981 */ /* 0x000ea8000c1e1900 */
[----:B--2---:R1:W-:Y:S04]  /*0760*/  STG.E desc[UR4][R2.64+0x8], R11 ;  /* 0x0000080b02007986 */ /* 0x0043e8000c101904 */
[----:B------:R-:W-:Y:S05]  /*0770*/  @P1 BRA `(.L_x_1) ;  /* 0xfffffff8006c1947 */ /* 0x000fea000383ffff */
.L_x_0:
[----:B------:R-:W-:Y:S05]  /*0780*/  @!P0 EXIT ;  /* 0x000000000000894d */ /* 0x000fea0003800000 */
[----:B------:R-:W-:Y:S02]  /*0790*/  ISETP.GE.U32.AND P0, PT, R9, 0x4, PT ;  /* 0x000000040900780c */ /* 0x000fe40003f06070 */
[----:B------:R-:W-:-:S04]  /*07a0*/  LOP3.LUT R16, R0, 0x3, RZ, 0xc0, !PT ;  /* 0x0000000300107812 */ /* 0x000fc800078ec0ff */
[----:B------:R-:W-:-:S07]  /*07b0*/  ISETP.NE.AND P1, PT, R16, RZ, PT ;  /* 0x000000ff1000720c */ /* 0x000fce0003f25270 */
[----:B------:R-:W-:Y:S06]  /*07c0*/  @!P0 BRA `(.L_x_2) ;  /* 0x0000000000cc8947 */ /* 0x000fec0003800000 */
[----:B------:R-:W2:Y:S04]  /*07d0*/  LDG.E R8, desc[UR4][R2.64+0x8] ;  /* 0x0000080402087981 */ /* 0x000ea8000c1e1900 */
[----:B------:R-:W1:Y:S01]  /*07e0*/  LDG.E R12, desc[UR4][R4.64+0x8] ;  /* 0x00000804040c7981 */ /* 0x000e62000c1e1900 */
[----:B------:R-:W-:Y:S01]  /*07f0*/  UMOV UR6, 0x80000000 ;  /* 0x8000000000067882 */ /* 0x000fe20000000000 */
[----:B------:R-:W-:Y:S01]  /*0800*/  UMOV UR7, 0x3fc70a3d ;  /* 0x3fc70a3d00077882 */ /* 0x000fe20000000000 */
[----:B--2---:R-:W2:Y:S08]  /*0810*/  F2F.F64.F32 R8, R8 ;  /* 0x0000000800087310 */ /* 0x004eb00000201800 */
[----:B-1----:R-:W1:Y:S01]  /*0820*/  F2F.F64.F32 R12, R12 ;  /* 0x0000000c000c7310 */ /* 0x002e620000201800 */
[----:B--2---:R-:W-:-:S08]  /*0830*/  DADD R10, R8, R8 ;  /* 0x00000000080a7229 */ /* 0x004fd00000000008 */
        /* <DEDUP_REMOVED lines=30> */
[----:B------:R-:W4:Y:S04]  /*0a20*/  LDG.E R19, desc[UR4][R6.64+0x8] ;  /* 0x0000080406137981 */ /* 0x000f28000c1e1900 */
[----:B----4-:R3:W-:Y:S04]  /*0a30*/  STG.E desc[UR4][R2.64+0x8], R19 ;  /* 0x0000081302007986 */ /* 0x0107e8000c101904 */
[----:B------:R-:W4:Y:S01]  /*0a40*/  LDG.E R14, desc[UR4][R4.64+0x8] ;  /* 0x00000804040e7981 */ /* 0x000f22000c1e1900 */
[----:B------:R-:W1:Y:S02]  /*0a50*/  F2F.F64.F32 R8, R19 ;  /* 0x0000001300087310 */ /* 0x000e640000201800 */
[----:B-1----:R-:W-:-:S06]  /*0a60*/  DADD R12, R8, R8 ;  /* 0x00000000080c7229 */ /* 0x002fcc0000000008 */
[----:B----4-:R-:W1:Y:S02]  /*0a70*/  F2F.F64.F32 R14, R14 ;  /* 0x0000000e000e7310 */ /* 0x010e640000201800 */
[----:B-1----:R-:W-:-:S08]  /*0a80*/  DADD R12, R12, -R14 ;  /* 0x000000000c0c7229 */ /* 0x002fd0000000080e */
[----:B------:R-:W-:-:S10]  /*0a90*/  DFMA R12, R8, -UR6, R12 ;  /* 0x80000006080c7c2b */ /* 0x000fd4000800000c */
[----:B------:R-:W1:Y:S02]  /*0aa0*/  F2F.F32.F64 R13, R12 ;  /* 0x0000000c000d7310 */ /* 0x000e640000301000 */
[----:B-1----:R3:W-:Y:S04]  /*0ab0*/  STG.E desc[UR4][R6.64+0x8], R13 ;  /* 0x0000080d06007986 */ /* 0x0027e8000c101904 */
[----:B------:R-:W4:Y:S04]  /*0ac0*/  LDG.E R9, desc[UR4][R2.64+0x8] ;  /* 0x0000080402097981 */ /* 0x000f28000c1e1900 */
[----:B----4-:R3:W-:Y:S04]  /*0ad0*/  STG.E desc[UR4][R4.64+0x8], R9 ;  /* 0x0000080904007986 */ /* 0x0107e8000c101904 */
[----:B--2---:R-:W2:Y:S04]  /*0ae0*/  LDG.E R11, desc[UR4][R6.64+0x8] ;  /* 0x00000804060b7981 */ /* 0x004ea8000c1e1900 */
[----:B--2---:R3:W-:Y:S02]  /*0af0*/  STG.E desc[UR4][R2.64+0x8], R11 ;  /* 0x0000080b02007986 */ /* 0x0047e4000c101904 */
.L_x_2:
[----:B------:R-:W-:Y:S05]  /*0b00*/  @!P1 EXIT ;  /* 0x000000000000994d */ /* 0x000fea0003800000 */
[----:B------:R-:W-:Y:S02]  /*0b10*/  ISETP.NE.AND P0, PT, R16, 0x1, PT ;  /* 0x000000011000780c */ /* 0x000fe40003f05270 */
[----:B------:R-:W-:-:S04]  /*0b20*/  LOP3.LUT R0, R0, 0x1, RZ, 0xc0, !PT ;  /* 0x0000000100007812 */ /* 0x000fc800078ec0ff */
[----:B------:R-:W-:-:S07]  /*0b30*/  ISETP.NE.U32.AND P1, PT, R0, 0x1, PT ;  /* 0x000000010000780c */ /* 0x000fce0003f25070 */
[----:B------:R-:W-:Y:S06]  /*0b40*/  @!P0 BRA `(.L_x_3) ;  /* 0x00000000006c8947 */ /* 0x000fec0003800000 */
[----:B------:R-:W3:Y:S04]  /*0b50*/  LDG.E R8, desc[UR4][R2.64+0x8] ;  /* 0x0000080402087981 */ /* 0x000ee8000c1e1900 */
[----:B------:R-:W1:Y:S01]  /*0b60*/  LDG.E R12, desc[UR4][R4.64+0x8] ;  /* 0x00000804040c7981 */ /* 0x000e62000c1e1900 */
[----:B------:R-:W-:Y:S01]  /*0b70*/  UMOV UR6, 0x80000000 ;  /* 0x8000000000067882 */ /* 0x000fe20000000000 */
[----:B------:R-:W-:Y:S01]  /*0b80*/  UMOV UR7, 0x3fc70a3d ;  /* 0x3fc70a3d00077882 */ /* 0x000fe20000000000 */
[----:B---3--:R-:W2:Y:S08]  /*0b90*/  F2F.F64.F32 R8, R8 ;  /* 0x0000000800087310 */ /* 0x008eb00000201800 */
[----:B-1----:R-:W1:Y:S01]  /*0ba0*/  F2F.F64.F32 R12, R12 ;  /* 0x0000000c000c7310 */ /* 0x002e620000201800 */
[----:B--2---:R-:W-:-:S08]  /*0bb0*/  DADD R10, R8, R8 ;  /* 0x00000000080a7229 */ /* 0x004fd00000000008 */
[----:B-1----:R-:W-:-:S08]  /*0bc0*/  DADD R10, R10, -R12 ;  /* 0x000000000a0a7229 */ /* 0x002fd0000000080c */
[----:B------:R-:W-:-:S10]  /*0bd0*/  DFMA R10, R8, -UR6, R10 ;  /* 0x80000006080a7c2b */ /* 0x000fd4000800000a */
[----:B------:R-:W1:Y:S02]  /*0be0*/  F2F.F32.F64 R11, R10 ;  /* 0x0000000a000b7310 */ /* 0x000e640000301000 */
[----:B-1----:R1:W-:Y:S04]  /*0bf0*/  STG.E desc[UR4][R6.64+0x8], R11 ;  /* 0x0000080b06007986 */ /* 0x0023e8000c101904 */
[----:B------:R-:W2:Y:S04]  /*0c00*/  LDG.E R17, desc[UR4][R2.64+0x8] ;  /* 0x0000080402117981 */ /* 0x000ea8000c1e1900 */
[----:B--2---:R2:W-:Y:S04]  /*0c10*/  STG.E desc[UR4][R4.64+0x8], R17 ;  /* 0x0000081104007986 */ /* 0x0045e8000c101904 */
        /* <DEDUP_REMOVED lines=10> */
[----:B------:R-:W3:Y:S04]  /*0cc0*/  LDG.E R9, desc[UR4][R2.64+0x8] ;  /* 0x0000080402097981 */ /* 0x000ee8000c1e1900 */
[----:B---3--:R2:W-:Y:S04]  /*0cd0*/  STG.E desc[UR4][R4.64+0x8], R9 ;  /* 0x0000080904007986 */ /* 0x0085e8000c101904 */
[----:B-1----:R-:W3:Y:S04]  /*0ce0*/  LDG.E R11, desc[UR4][R6.64+0x8] ;  /* 0x00000804060b7981 */ /* 0x002ee8000c1e1900 */
[----:B---3--:R2:W-:Y:S02]  /*0cf0*/  STG.E desc[UR4][R2.64+0x8], R11 ;  /* 0x0000080b02007986 */ /* 0x0085e4000c101904 */
.L_x_3:
[----:B------:R-:W-:Y:S05]  /*0d00*/  @P1 EXIT ;  /* 0x000000000000194d */ /* 0x000fea0003800000 */
[----:B------:R-:W2:Y:S04]  /*0d10*/  LDG.E R8, desc[UR4][R2.64+0x8] ;  /* 0x0000080402087981 */ /* 0x000ea8000c1e1900 */
[----:B------:R-:W1:Y:S01]  /*0d20*/  LDG.E R12, desc[UR4][R4.64+0x8] ;  /* 0x00000804040c7981 */ /* 0x000e62000c1e1900 */
[----:B------:R-:W-:Y:S01]  /*0d30*/  UMOV UR6, 0x80000000 ;  /* 0x8000000000067882 */ /* 0x000fe20000000000 */
[----:B------:R-:W-:Y:S01]  /*0d40*/  UMOV UR7, 0x3fc70a3d ;  /* 0x3fc70a3d00077882 */ /* 0x000fe20000000000 */
[----:B--23--:R-:W2:Y:S08]  /*0d50*/  F2F.F64.F32 R8, R8 ;  /* 0x0000000800087310 */ /* 0x00ceb00000201800 */
[----:B-1----:R-:W1:Y:S01]  /*0d60*/  F2F.F64.F32 R12, R12 ;  /* 0x0000000c000c7310 */ /* 0x002e620000201800 */
[----:B--2---:R-:W-:-:S08]  /*0d70*/  DADD R10, R8, R8 ;  /* 0x00000000080a7229 */ /* 0x004fd00000000008 */
[----:B-1----:R-:W-:-:S08]  /*0d80*/  DADD R10, R10, -R12 ;  /* 0x000000000a0a7229 */ /* 0x002fd0000000080c */
[----:B------:R-:W-:-:S10]  /*0d90*/  DFMA R10, R8, -UR6, R10 ;  /* 0x80000006080a7c2b */ /* 0x000fd4000800000a */
[----:B------:R-:W1:Y:S02]  /*0da0*/  F2F.F32.F64 R11, R10 ;  /* 0x0000000a000b7310 */ /* 0x000e640000301000 */
[----:B-1----:R-:W-:Y:S04]  /*0db0*/  STG.E desc[UR4][R6.64+0x8], R11 ;  /* 0x0000080b06007986 */ /* 0x002fe8000c101904 */
[----:B------:R-:W2:Y:S04]  /*0dc0*/  LDG.E R9, desc[UR4][R2.64+0x8] ;  /* 0x0000080402097981 */ /* 0x000ea8000c1e1900 */
[----:B--2---:R-:W-:Y:S04]  /*0dd0*/  STG.E desc[UR4][R4.64+0x8], R9 ;  /* 0x0000080904007986 */ /* 0x004fe8000c101904 */
[----:B------:R-:W2:Y:S04]  /*0de0*/  LDG.E R13, desc[UR4][R6.64+0x8] ;  /* 0x00000804060d7981 */ /* 0x000ea8000c1e1900 */
[----:B--2---:R-:W-:Y:S01]  /*0df0*/  STG.E desc[UR4][R2.64+0x8], R13 ;  /* 0x0000080d02007986 */ /* 0x004fe2000c101904 */
[----:B------:R-:W-:Y:S05]  /*0e00*/  EXIT ;  /* 0x000000000000794d */ /* 0x000fea0003800000 */
.L_x_4:
[----:B------:R-:W-:-:S00]  /*0e10*/  BRA `(.L_x_4) ;  /* 0xfffffffc00fc7947 */ /* 0x000fc0000383ffff */
[----:B------:R-:W-:-:S00]  /*0e20*/  NOP ;  /* 0x0000000000007918 */ /* 0x000fc00000000000 */
        /* <DEDUP_REMOVED lines=13> */
.L_x_5:


//--------------------- .nv.shared.reserved.0     --------------------------
	.section	.nv.shared.reserved.0,"aw",@nobits
	.weak		__nv_reservedSMEM_offset_0_alias
	.size		__nv_reservedSMEM_offset_0_alias, 0, 64
	.other		__nv_reservedSMEM_offset_0_alias,@"STO_CUDA_RESERVED_SHARED STV_DEFAULT"
__nv_reservedSMEM_offset_0_alias:
	.zero		0
	.zero		64


//--------------------- .nv.constant0._Z6updateiiPfS_S_ --------------------------
	.section	.nv.constant0._Z6updateiiPfS_S_,"a",@progbits
	.sectionflags	@""
	.align	4
.nv.constant0._Z6updateiiPfS_S_:
	.zero		928


//--------------------- SYMBOLS --------------------------

	.type		.nv.reservedSmem.offset0,@object
	.size		.nv.reservedSmem.offset0,0x4
